//
// Generated by NVIDIA NVVM Compiler
//
// Compiler Build ID: CL-36424714
// Cuda compilation tools, release 13.0, V13.0.88
// Based on NVVM 20.0.0
//

.version 9.0
.target sm_100
.address_size 64

	// .globl	_Z16dotProductVectorPiS_S_i

.visible .entry _Z16dotProductVectorPiS_S_i(
	.param .u64 .ptr .align 1 _Z16dotProductVectorPiS_S_i_param_0,
	.param .u64 .ptr .align 1 _Z16dotProductVectorPiS_S_i_param_1,
	.param .u64 .ptr .align 1 _Z16dotProductVectorPiS_S_i_param_2,
	.param .u32 _Z16dotProductVectorPiS_S_i_param_3
)
{
	.reg .pred 	%p<2>;
	.reg .b32 	%r<9>;
	.reg .b64 	%rd<11>;

	ld.param.u64 	%rd1, [_Z16dotProductVectorPiS_S_i_param_0];
	ld.param.u64 	%rd2, [_Z16dotProductVectorPiS_S_i_param_1];
	ld.param.u64 	%rd3, [_Z16dotProductVectorPiS_S_i_param_2];
	ld.param.u32 	%r2, [_Z16dotProductVectorPiS_S_i_param_3];
	mov.u32 	%r3, %ctaid.x;
	mov.u32 	%r4, %ntid.x;
	mov.u32 	%r5, %tid.x;
	mad.lo.s32 	%r1, %r3, %r4, %r5;
	setp.ge.s32 	%p1, %r1, %r2;
	@%p1 bra 	$L__BB0_2;
	cvta.to.global.u64 	%rd4, %rd2;
	cvta.to.global.u64 	%rd5, %rd3;
	cvta.to.global.u64 	%rd6, %rd1;
	mul.wide.s32 	%rd7, %r1, 4;
	add.s64 	%rd8, %rd4, %rd7;
	ld.global.u32 	%r6, [%rd8];
	add.s64 	%rd9, %rd5, %rd7;
	ld.global.u32 	%r7, [%rd9];
	mul.lo.s32 	%r8, %r7, %r6;
	add.s64 	%rd10, %rd6, %rd7;
	st.global.u32 	[%rd10], %r8;
$L__BB0_2:
	ret;

}


// ===== COMPILED SASS (sm_100) =====

	.target	sm_100

	.elftype	@"ET_EXEC"


//--------------------- .note.nv.tkinfo           --------------------------
	.section	.note.nv.tkinfo,"",@"SHT_NOTE"
	.sectionflags	@"SHF_NOTE_NV_TKINFO"
	.tkinfo
        /*0018*/ 	.word	0x00000002
        /*0030*/ 	.string	""
        /*0030*/ 	.string	"ptxas"
        /*0030*/ 	.string	"Cuda compilation tools, release 13.0, V13.0.88"
        /*0030*/ 	.string	"Build cuda_13.0.r13.0/compiler.36424714_0"
        /*0030*/ 	.string	"-arch sm_100 -m 64 "



//--------------------- .note.nv.cuinfo           --------------------------
	.section	.note.nv.cuinfo,"",@"SHT_NOTE"
	.sectionflags	@"SHF_NOTE_NV_CUINFO"
        /*0018*/ 	.short	0x0002
        /*001a*/ 	.short	0x0064
        /*001c*/ 	.short	0x0082
	.zero		2


//--------------------- .nv.info                  --------------------------
	.section	.nv.info,"",@"SHT_CUDA_INFO"
	.align	4


	//----- nvinfo : EIATTR_REGCOUNT
	.align		4
        /*0000*/ 	.byte	0x04, 0x2f
        /*0002*/ 	.short	(.L_1 - .L_0)
	.align		4
.L_0:
        /*0004*/ 	.word	index@(_Z16dotProductVectorPiS_S_i)
        /*0008*/ 	.word	0x0000000c


	//----- nvinfo : EIATTR_FRAME_SIZE
	.align		4
.L_1:
        /*000c*/ 	.byte	0x04, 0x11
        /*000e*/ 	.short	(.L_3 - .L_2)
	.align		4
.L_2:
        /*0010*/ 	.word	index@(_Z16dotProductVectorPiS_S_i)
        /*0014*/ 	.word	0x00000000


	//----- nvinfo : EIATTR_MIN_STACK_SIZE
	.align		4
.L_3:
        /*0018*/ 	.byte	0x04, 0x12
        /*001a*/ 	.short	(.L_5 - .L_4)
	.align		4
.L_4:
        /*001c*/ 	.word	index@(_Z16dotProductVectorPiS_S_i)
        /*0020*/ 	.word	0x00000000
.L_5:


//--------------------- .nv.compat                --------------------------
	.section	.nv.compat,"",@"SHT_CUDA_COMPAT_INFO"
	.align	4
        /*0000*/ 	.byte	0x02, 0x09, 0x00, 0x00, 0x02, 0x02, 0x01, 0x00, 0x02, 0x05, 0x05, 0x00, 0x03, 0x07, 0x01, 0x01
        /*0010*/ 	.byte	0x02, 0x03, 0x00, 0x00, 0x02, 0x06, 0x01, 0x00, 0x04, 0x0b, 0x08, 0x00, 0x09, 0x00, 0x00, 0x00
        /*0020*/ 	.byte	0x00, 0x00, 0x00, 0x00


//--------------------- .nv.info._Z16dotProductVectorPiS_S_i --------------------------
	.section	.nv.info._Z16dotProductVectorPiS_S_i,"",@"SHT_CUDA_INFO"
	.sectionflags	@""
	.align	4


	//----- nvinfo : EIATTR_CUDA_API_VERSION
	.align		4
        /*0000*/ 	.byte	0x04, 0x37
        /*0002*/ 	.short	(.L_7 - .L_6)
.L_6:
        /*0004*/ 	.word	0x00000082


	//----- nvinfo : EIATTR_KPARAM_INFO
	.align		4
.L_7:
        /*0008*/ 	.byte	0x04, 0x17
        /*000a*/ 	.short	(.L_9 - .L_8)
.L_8:
        /*000c*/ 	.word	0x00000000
        /*0010*/ 	.short	0x0003
        /*0012*/ 	.short	0x0018
        /*0014*/ 	.byte	0x00, 0xf0, 0x11, 0x00


	//----- nvinfo : EIATTR_KPARAM_INFO
	.align		4
.L_9:
        /*0018*/ 	.byte	0x04, 0x17
        /*001a*/ 	.short	(.L_11 - .L_10)
.L_10:
        /*001c*/ 	.word	0x00000000
        /*0020*/ 	.short	0x0002
        /*0022*/ 	.short	0x0010
        /*0024*/ 	.byte	0x00, 0xf5, 0x21, 0x00


	//----- nvinfo : EIATTR_KPARAM_INFO
	.align		4
.L_11:
        /*0028*/ 	.byte	0x04, 0x17
        /*002a*/ 	.short	(.L_13 - .L_12)
.L_12:
        /*002c*/ 	.word	0x00000000
        /*0030*/ 	.short	0x0001
        /*0032*/ 	.short	0x0008
        /*0034*/ 	.byte	0x00, 0xf5, 0x21, 0x00


	//----- nvinfo : EIATTR_KPARAM_INFO
	.align		4
.L_13:
        /*0038*/ 	.byte	0x04, 0x17
        /*003a*/ 	.short	(.L_15 - .L_14)
.L_14:
        /*003c*/ 	.word	0x00000000
        /*0040*/ 	.short	0x0000
        /*0042*/ 	.short	0x0000
        /*0044*/ 	.byte	0x00, 0xf5, 0x21, 0x00


	//----- nvinfo : EIATTR_SPARSE_MMA_MASK
	.align		4
.L_15:
        /*0048*/ 	.byte	0x03, 0x50
        /*004a*/ 	.short	0x0000


	//----- nvinfo : EIATTR_MAXREG_COUNT
	.align		4
        /*004c*/ 	.byte	0x03, 0x1b
        /*004e*/ 	.short	0x00ff


	//----- nvinfo : EIATTR_MERCURY_ISA_VERSION
	.align		4
        /*0050*/ 	.byte	0x03, 0x5f
        /*0052*/ 	.short	0x0101


	//----- nvinfo : EIATTR_VRC_CTA_INIT_COUNT
	.align		4
        /*0054*/ 	.byte	0x02, 0x4a
	.zero		1
	.zero		1


	//----- nvinfo : EIATTR_EXIT_INSTR_OFFSETS
	.align		4
        /*0058*/ 	.byte	0x04, 0x1c
        /*005a*/ 	.short	(.L_17 - .L_16)


	//   ....[0]....
.L_16:
        /*005c*/ 	.word	0x00000070


	//   ....[1]....
        /*0060*/ 	.word	0x00000130


	//----- nvinfo : EIATTR_CBANK_PARAM_SIZE
	.align		4
.L_17:
        /*0064*/ 	.byte	0x03, 0x19
        /*0066*/ 	.short	0x001c


	//----- nvinfo : EIATTR_PARAM_CBANK
	.align		4
        /*0068*/ 	.byte	0x04, 0x0a
        /*006a*/ 	.short	(.L_19 - .L_18)
	.align		4
.L_18:
        /*006c*/ 	.word	index@(.nv.constant0._Z16dotProductVectorPiS_S_i)
        /*0070*/ 	.short	0x0380
        /*0072*/ 	.short	0x001c


	//----- nvinfo : EIATTR_SW_WAR
	.align		4
.L_19:
        /*0074*/ 	.byte	0x04, 0x36
        /*0076*/ 	.short	(.L_21 - .L_20)
.L_20:
        /*0078*/ 	.word	0x00000008
.L_21:


//--------------------- .nv.callgraph             --------------------------
	.section	.nv.callgraph,"",@"SHT_CUDA_CALLGRAPH"
	.align	4
	.sectionentsize	8
	.align		4
        /*0000*/ 	.word	0x00000000
	.align		4
        /*0004*/ 	.word	0xffffffff
	.align		4
        /*0008*/ 	.word	0x00000000
	.align		4
        /*000c*/ 	.word	0xfffffffe
	.align		4
        /*0010*/ 	.word	0x00000000
	.align		4
        /*0014*/ 	.word	0xfffffffd
	.align		4
        /*0018*/ 	.word	0x00000000
	.align		4
        /*001c*/ 	.word	0xfffffffc


//--------------------- .text._Z16dotProductVectorPiS_S_i --------------------------
	.section	.text._Z16dotProductVectorPiS_S_i,"ax",@progbits
	.align	128
        .global         _Z16dotProductVectorPiS_S_i
        .type           _Z16dotProductVectorPiS_S_i,@function
        .size           _Z16dotProductVectorPiS_S_i,(.L_x_1 - _Z16dotProductVectorPiS_S_i)
        .other          _Z16dotProductVectorPiS_S_i,@"STO_CUDA_ENTRY STV_DEFAULT"
_Z16dotProductVectorPiS_S_i:
.text._Z16dotProductVectorPiS_S_i:
[----:B------:R-:W-:Y:S01]  /*0000*/  LDC R1, c[0x0][0x37c] ;  /* 0x0000df00ff017b82 */ /* 0x000fe20000000800 */
[----:B------:R-:W0:Y:S07]  /*0010*/  S2R R0, SR_TID.X ;  /* 0x0000000000007919 */ /* 0x000e2e0000002100 */
[----:B------:R-:W0:Y:S01]  /*0020*/  S2UR UR4, SR_CTAID.X ;  /* 0x00000000000479c3 */ /* 0x000e220000002500 */
[----:B------:R-:W1:Y:S07]  /*0030*/  LDCU UR5, c[0x0][0x398] ;  /* 0x00007300ff0577ac */ /* 0x000e6e0008000800 */
[----:B------:R-:W0:Y:S02]  /*0040*/  LDC R9, c[0x0][0x360] ;  /* 0x0000d800ff097b82 */ /* 0x000e240000000800 */
[----:B0-----:R-:W-:-:S05]  /*0050*/  IMAD R9, R9, UR4, R0 ;  /* 0x0000000409097c24 */ /* 0x001fca000f8e0200 */
[----:B-1----:R-:W-:-:S13]  /*0060*/  ISETP.GE.AND P0, PT, R9, UR5, PT ;  /* 0x0000000509007c0c */ /* 0x002fda000bf06270 */
[----:B------:R-:W-:Y:S05]  /*0070*/  @P0 EXIT ;  /* 0x000000000000094d */ /* 0x000fea0003800000 */
[----:B------:R-:W0:Y:S01]  /*0080*/  LDC.64 R2, c[0x0][0x388] ;  /* 0x0000e200ff027b82 */ /* 0x000e220000000a00 */
[----:B------:R-:W1:Y:S07]  /*0090*/  LDCU.64 UR4, c[0x0][0x358] ;  /* 0x00006b00ff0477ac */ /* 0x000e6e0008000a00 */
[----:B------:R-:W2:Y:S08]  /*00a0*/  LDC.64 R4, c[0x0][0x390] ;  /* 0x0000e400ff047b82 */ /* 0x000eb00000000a00 */
[----:B------:R-:W3:Y:S01]  /*00b0*/  LDC.64 R6, c[0x0][0x380] ;  /* 0x0000e000ff067b82 */ /* 0x000ee20000000a00 */
[----:B0-----:R-:W-:-:S06]  /*00c0*/  IMAD.WIDE R2, R9, 0x4, R2 ;  /* 0x0000000409027825 */ /* 0x001fcc00078e0202 */
[----:B-1----:R-:W4:Y:S01]  /*00d0*/  LDG.E R2, desc[UR4][R2.64] ;  /* 0x0000000402027981 */ /* 0x002f22000c1e1900 */
[----:B--2---:R-:W-:-:S06]  /*00e0*/  IMAD.WIDE R4, R9, 0x4, R4 ;  /* 0x0000000409047825 */ /* 0x004fcc00078e0204 */
[----:B------:R-:W4:Y:S01]  /*00f0*/  LDG.E R5, desc[UR4][R4.64] ;  /* 0x0000000404057981 */ /* 0x000f22000c1e1900 */
[----:B---3--:R-:W-:-:S04]  /*0100*/  IMAD.WIDE R6, R9, 0x4, R6 ;  /* 0x0000000409067825 */ /* 0x008fc800078e0206 */
[----:B----4-:R-:W-:-:S05]  /*0110*/  IMAD R9, R2, R5, RZ ;  /* 0x0000000502097224 */ /* 0x010fca00078e02ff */
[----:B------:R-:W-:Y:S01]  /*0120*/  STG.E desc[UR4][R6.64], R9 ;  /* 0x0000000906007986 */ /* 0x000fe2000c101904 */
[----:B------:R-:W-:Y:S05]  /*0130*/  EXIT ;  /* 0x000000000000794d */ /* 0x000fea0003800000 */
.L_x_0:
[----:B------:R-:W-:-:S00]  /*0140*/  BRA `(.L_x_0) ;  /* 0xfffffffc00fc7947 */ /* 0x000fc0000383ffff */
[----:B------:R-:W-:-:S00]  /*0150*/  NOP ;  /* 0x0000000000007918 */ /* 0x000fc00000000000 */
        /* <DEDUP_REMOVED lines=10> */
.L_x_1:


//--------------------- .nv.shared.reserved.0     --------------------------
	.section	.nv.shared.reserved.0,"aw",@nobits
	.weak		__nv_reservedSMEM_offset_0_alias
	.size		__nv_reservedSMEM_offset_0_alias, 0, 64
	.other		__nv_reservedSMEM_offset_0_alias,@"STO_CUDA_RESERVED_SHARED STV_DEFAULT"
__nv_reservedSMEM_offset_0_alias:
	.zero		0
	.zero		64


//--------------------- .nv.constant0._Z16dotProductVectorPiS_S_i --------------------------
	.section	.nv.constant0._Z16dotProductVectorPiS_S_i,"a",@progbits
	.sectionflags	@""
	.align	4
.nv.constant0._Z16dotProductVectorPiS_S_i:
	.zero		924


//--------------------- SYMBOLS --------------------------

	.type		.nv.reservedSmem.offset0,@object
	.size		.nv.reservedSmem.offset0,0x4
